//
// Generated by NVIDIA NVVM Compiler
//
// Compiler Build ID: CL-36424714
// Cuda compilation tools, release 13.0, V13.0.88
// Based on NVVM 20.0.0
//

.version 9.0
.target sm_100
.address_size 64

	// .globl	_Z13maxAreaKernelPfii
.extern .func  (.param .b32 func_retval0) vprintf
(
	.param .b64 vprintf_param_0,
	.param .b64 vprintf_param_1
)
;
.global .align 1 .b8 $str[25] = {77, 97, 120, 32, 65, 114, 101, 97, 32, 97, 116, 32, 40, 37, 100, 120, 37, 100, 41, 58, 32, 37, 102, 10};

.visible .entry _Z13maxAreaKernelPfii(
	.param .u64 .ptr .align 1 _Z13maxAreaKernelPfii_param_0,
	.param .u32 _Z13maxAreaKernelPfii_param_1,
	.param .u32 _Z13maxAreaKernelPfii_param_2
)
{
	.local .align 16 .b8 	__local_depot0[16];
	.reg .b64 	%SP;
	.reg .b64 	%SPL;
	.reg .pred 	%p<5>;
	.reg .b32 	%r<16>;
	.reg .b32 	%f<2>;
	.reg .b64 	%rd<9>;
	.reg .b64 	%fd<2>;

	mov.u64 	%SPL, __local_depot0;
	cvta.local.u64 	%SP, %SPL;
	ld.param.u64 	%rd1, [_Z13maxAreaKernelPfii_param_0];
	ld.param.u32 	%r4, [_Z13maxAreaKernelPfii_param_1];
	ld.param.u32 	%r5, [_Z13maxAreaKernelPfii_param_2];
	mov.u32 	%r6, %ctaid.x;
	mov.u32 	%r7, %ntid.x;
	mov.u32 	%r8, %tid.x;
	mad.lo.s32 	%r1, %r6, %r7, %r8;
	mov.u32 	%r9, %ctaid.y;
	mov.u32 	%r10, %ntid.y;
	mov.u32 	%r11, %tid.y;
	mad.lo.s32 	%r12, %r9, %r10, %r11;
	setp.lt.s32 	%p1, %r1, %r4;
	setp.lt.s32 	%p2, %r12, %r5;
	or.pred  	%p3, %p1, %p2;
	@%p3 bra 	$L__BB0_3;
	cvta.to.global.u64 	%rd2, %rd1;
	mul.lo.s32 	%r13, %r5, %r1;
	mul.wide.s32 	%rd3, %r13, 4;
	add.s64 	%rd4, %rd2, %rd3;
	ld.global.f32 	%f1, [%rd4];
	setp.leu.f32 	%p4, %f1, 0f00000000;
	@%p4 bra 	$L__BB0_3;
	add.u64 	%rd5, %SP, 0;
	add.u64 	%rd6, %SPL, 0;
	cvt.f64.f32 	%fd1, %f1;
	st.local.v2.u32 	[%rd6], {%r1, %r12};
	st.local.f64 	[%rd6+8], %fd1;
	mov.u64 	%rd7, $str;
	cvta.global.u64 	%rd8, %rd7;
	{ // callseq 0, 0
	.param .b64 param0;
	st.param.b64 	[param0], %rd8;
	.param .b64 param1;
	st.param.b64 	[param1], %rd5;
	.param .b32 retval0;
	call.uni (retval0), 
	vprintf, 
	(
	param0, 
	param1
	);
	ld.param.b32 	%r14, [retval0];
	} // callseq 0
$L__BB0_3:
	ret;

}


// ===== COMPILED SASS (sm_100) =====

	.target	sm_100

	.elftype	@"ET_EXEC"


//--------------------- .note.nv.tkinfo           --------------------------
	.section	.note.nv.tkinfo,"",@"SHT_NOTE"
	.sectionflags	@"SHF_NOTE_NV_TKINFO"
	.tkinfo
        /*0018*/ 	.word	0x00000002
        /*0030*/ 	.string	""
        /*0030*/ 	.string	"ptxas"
        /*0030*/ 	.string	"Cuda compilation tools, release 13.0, V13.0.88"
        /*0030*/ 	.string	"Build cuda_13.0.r13.0/compiler.36424714_0"
        /*0030*/ 	.string	"-arch sm_100 -m 64 "



//--------------------- .note.nv.cuinfo           --------------------------
	.section	.note.nv.cuinfo,"",@"SHT_NOTE"
	.sectionflags	@"SHF_NOTE_NV_CUINFO"
        /*0018*/ 	.short	0x0002
        /*001a*/ 	.short	0x0064
        /*001c*/ 	.short	0x0082
	.zero		2


//--------------------- .nv.info                  --------------------------
	.section	.nv.info,"",@"SHT_CUDA_INFO"
	.align	4


	//----- nvinfo : EIATTR_REGCOUNT
	.align		4
        /*0000*/ 	.byte	0x04, 0x2f
        /*0002*/ 	.short	(.L_2 - .L_1)
	.align		4
.L_1:
        /*0004*/ 	.word	index@(_Z13maxAreaKernelPfii)
        /*0008*/ 	.word	0x00000018


	//----- nvinfo : EIATTR_FRAME_SIZE
	.align		4
.L_2:
        /*000c*/ 	.byte	0x04, 0x11
        /*000e*/ 	.short	(.L_4 - .L_3)
	.align		4
.L_3:
        /*0010*/ 	.word	index@(_Z13maxAreaKernelPfii)
        /*0014*/ 	.word	0x00000010


	//----- nvinfo : EIATTR_MIN_STACK_SIZE
	.align		4
.L_4:
        /*0018*/ 	.byte	0x04, 0x12
        /*001a*/ 	.short	(.L_6 - .L_5)
	.align		4
.L_5:
        /*001c*/ 	.word	index@(_Z13maxAreaKernelPfii)
        /*0020*/ 	.word	0x00000010
.L_6:


//--------------------- .nv.compat                --------------------------
	.section	.nv.compat,"",@"SHT_CUDA_COMPAT_INFO"
	.align	4
        /*0000*/ 	.byte	0x02, 0x09, 0x00, 0x00, 0x02, 0x02, 0x01, 0x00, 0x02, 0x05, 0x05, 0x00, 0x03, 0x07, 0x01, 0x01
        /*0010*/ 	.byte	0x02, 0x03, 0x00, 0x00, 0x02, 0x06, 0x01, 0x00, 0x04, 0x0b, 0x08, 0x00, 0x09, 0x00, 0x00, 0x00
        /*0020*/ 	.byte	0x00, 0x00, 0x00, 0x00


//--------------------- .nv.info._Z13maxAreaKernelPfii --------------------------
	.section	.nv.info._Z13maxAreaKernelPfii,"",@"SHT_CUDA_INFO"
	.sectionflags	@""
	.align	4


	//----- nvinfo : EIATTR_CUDA_API_VERSION
	.align		4
        /*0000*/ 	.byte	0x04, 0x37
        /*0002*/ 	.short	(.L_8 - .L_7)
.L_7:
        /*0004*/ 	.word	0x00000082


	//----- nvinfo : EIATTR_KPARAM_INFO
	.align		4
.L_8:
        /*0008*/ 	.byte	0x04, 0x17
        /*000a*/ 	.short	(.L_10 - .L_9)
.L_9:
        /*000c*/ 	.word	0x00000000
        /*0010*/ 	.short	0x0002
        /*0012*/ 	.short	0x000c
        /*0014*/ 	.byte	0x00, 0xf0, 0x11, 0x00


	//----- nvinfo : EIATTR_KPARAM_INFO
	.align		4
.L_10:
        /*0018*/ 	.byte	0x04, 0x17
        /*001a*/ 	.short	(.L_12 - .L_11)
.L_11:
        /*001c*/ 	.word	0x00000000
        /*0020*/ 	.short	0x0001
        /*0022*/ 	.short	0x0008
        /*0024*/ 	.byte	0x00, 0xf0, 0x11, 0x00


	//----- nvinfo : EIATTR_KPARAM_INFO
	.align		4
.L_12:
        /*0028*/ 	.byte	0x04, 0x17
        /*002a*/ 	.short	(.L_14 - .L_13)
.L_13:
        /*002c*/ 	.word	0x00000000
        /*0030*/ 	.short	0x0000
        /*0032*/ 	.short	0x0000
        /*0034*/ 	.byte	0x00, 0xf5, 0x21, 0x00


	//----- nvinfo : EIATTR_SPARSE_MMA_MASK
	.align		4
.L_14:
        /*0038*/ 	.byte	0x03, 0x50
        /*003a*/ 	.short	0x0000


	//----- nvinfo : EIATTR_MAXREG_COUNT
	.align		4
        /*003c*/ 	.byte	0x03, 0x1b
        /*003e*/ 	.short	0x00ff


	//----- nvinfo : EIATTR_EXTERNS
	.align		4
        /*0040*/ 	.byte	0x04, 0x0f
        /*0042*/ 	.short	(.L_16 - .L_15)


	//   ....[0]....
	.align		4
.L_15:
        /*0044*/ 	.word	index@(vprintf)


	//----- nvinfo : EIATTR_MERCURY_ISA_VERSION
	.align		4
.L_16:
        /*0048*/ 	.byte	0x03, 0x5f
        /*004a*/ 	.short	0x0101


	//----- nvinfo : EIATTR_VRC_CTA_INIT_COUNT
	.align		4
        /*004c*/ 	.byte	0x02, 0x4a
	.zero		1
	.zero		1


	//----- nvinfo : EIATTR_SYSCALL_OFFSETS
	.align		4
        /*0050*/ 	.byte	0x04, 0x46
        /*0052*/ 	.short	(.L_18 - .L_17)


	//   ....[0]....
.L_17:
        /*0054*/ 	.word	0x00000220


	//----- nvinfo : EIATTR_EXIT_INSTR_OFFSETS
	.align		4
.L_18:
        /*0058*/ 	.byte	0x04, 0x1c
        /*005a*/ 	.short	(.L_20 - .L_19)


	//   ....[0]....
.L_19:
        /*005c*/ 	.word	0x00000110


	//   ....[1]....
        /*0060*/ 	.word	0x00000180


	//   ....[2]....
        /*0064*/ 	.word	0x00000230


	//----- nvinfo : EIATTR_CRS_STACK_SIZE
	.align		4
.L_20:
        /*0068*/ 	.byte	0x04, 0x1e
        /*006a*/ 	.short	(.L_22 - .L_21)
.L_21:
        /*006c*/ 	.word	0x00000000


	//----- nvinfo : EIATTR_CBANK_PARAM_SIZE
	.align		4
.L_22:
        /*0070*/ 	.byte	0x03, 0x19
        /*0072*/ 	.short	0x0010


	//----- nvinfo : EIATTR_PARAM_CBANK
	.align		4
        /*0074*/ 	.byte	0x04, 0x0a
        /*0076*/ 	.short	(.L_24 - .L_23)
	.align		4
.L_23:
        /*0078*/ 	.word	index@(.nv.constant0._Z13maxAreaKernelPfii)
        /*007c*/ 	.short	0x0380
        /*007e*/ 	.short	0x0010


	//----- nvinfo : EIATTR_SW_WAR
	.align		4
.L_24:
        /*0080*/ 	.byte	0x04, 0x36
        /*0082*/ 	.short	(.L_26 - .L_25)
.L_25:
        /*0084*/ 	.word	0x00000008
.L_26:


//--------------------- .nv.callgraph             --------------------------
	.section	.nv.callgraph,"",@"SHT_CUDA_CALLGRAPH"
	.align	4
	.sectionentsize	8
	.align		4
        /*0000*/ 	.word	0x00000000
	.align		4
        /*0004*/ 	.word	0xffffffff
	.align		4
        /*0008*/ 	.word	index@(_Z13maxAreaKernelPfii)
	.align		4
        /*000c*/ 	.word	index@(vprintf)
	.align		4
        /*0010*/ 	.word	0x00000000
	.align		4
        /*0014*/ 	.word	0xfffffffe
	.align		4
        /*0018*/ 	.word	0x00000000
	.align		4
        /*001c*/ 	.word	0xfffffffd
	.align		4
        /*0020*/ 	.word	0x00000000
	.align		4
        /*0024*/ 	.word	0xfffffffc


//--------------------- .nv.constant4             --------------------------
	.section	.nv.constant4,"a",@progbits
	.align	8
	.align		8
.nv.constant4:
        /*0000*/ 	.dword	vprintf
	.align		8
        /*0008*/ 	.dword	$str


//--------------------- .text._Z13maxAreaKernelPfii --------------------------
	.section	.text._Z13maxAreaKernelPfii,"ax",@progbits
	.align	128
        .global         _Z13maxAreaKernelPfii
        .type           _Z13maxAreaKernelPfii,@function
        .size           _Z13maxAreaKernelPfii,(.L_x_2 - _Z13maxAreaKernelPfii)
        .other          _Z13maxAreaKernelPfii,@"STO_CUDA_ENTRY STV_DEFAULT"
_Z13maxAreaKernelPfii:
.text._Z13maxAreaKernelPfii:
[----:B------:R-:W0:Y:S01]  /*0000*/  LDC R1, c[0x0][0x37c] ;  /* 0x0000df00ff017b82 */ /* 0x000e220000000800 */
[----:B------:R-:W1:Y:S01]  /*0010*/  S2R R0, SR_TID.Y ;  /* 0x0000000000007919 */ /* 0x000e620000002200 */
[----:B------:R-:W2:Y:S06]  /*0020*/  LDCU UR5, c[0x0][0x2fc] ;  /* 0x00005f80ff0577ac */ /* 0x000eac0008000800 */
[----:B------:R-:W3:Y:S01]  /*0030*/  LDC R2, c[0x0][0x360] ;  /* 0x0000d800ff027b82 */ /* 0x000ee20000000800 */
[----:B0-----:R-:W-:Y:S01]  /*0040*/  VIADD R1, R1, 0xfffffff0 ;  /* 0xfffffff001017836 */ /* 0x001fe20000000000 */
[----:B------:R-:W3:Y:S01]  /*0050*/  S2R R5, SR_TID.X ;  /* 0x0000000000057919 */ /* 0x000ee20000002100 */
[----:B------:R-:W0:Y:S01]  /*0060*/  LDCU.64 UR8, c[0x0][0x388] ;  /* 0x00007100ff0877ac */ /* 0x000e220008000a00 */
[----:B------:R-:W4:Y:S04]  /*0070*/  LDCU UR4, c[0x0][0x2f8] ;  /* 0x00005f00ff0477ac */ /* 0x000f280008000800 */
[----:B------:R-:W1:Y:S08]  /*0080*/  S2UR UR7, SR_CTAID.Y ;  /* 0x00000000000779c3 */ /* 0x000e700000002600 */
[----:B------:R-:W1:Y:S08]  /*0090*/  LDC R3, c[0x0][0x364] ;  /* 0x0000d900ff037b82 */ /* 0x000e700000000800 */
[----:B------:R-:W3:Y:S01]  /*00a0*/  S2UR UR6, SR_CTAID.X ;  /* 0x00000000000679c3 */ /* 0x000ee20000002500 */
[----:B----4-:R-:W-:-:S05]  /*00b0*/  IADD3 R6, P1, PT, R1, UR4, RZ ;  /* 0x0000000401067c10 */ /* 0x010fca000ff3e0ff */
[----:B--2---:R-:W-:Y:S02]  /*00c0*/  IMAD.X R7, RZ, RZ, UR5, P1 ;  /* 0x00000005ff077e24 */ /* 0x004fe400088e06ff */
[----:B-1----:R-:W-:-:S05]  /*00d0*/  IMAD R3, R3, UR7, R0 ;  /* 0x0000000703037c24 */ /* 0x002fca000f8e0200 */
[----:B0-----:R-:W-:Y:S01]  /*00e0*/  ISETP.GE.AND P0, PT, R3, UR9, PT ;  /* 0x0000000903007c0c */ /* 0x001fe2000bf06270 */
[----:B---3--:R-:W-:-:S05]  /*00f0*/  IMAD R2, R2, UR6, R5 ;  /* 0x0000000602027c24 */ /* 0x008fca000f8e0205 */
[----:B------:R-:W-:-:S13]  /*0100*/  ISETP.LT.OR P0, PT, R2, UR8, !P0 ;  /* 0x0000000802007c0c */ /* 0x000fda000c701670 */
[----:B------:R-:W-:Y:S05]  /*0110*/  @P0 EXIT ;  /* 0x000000000000094d */ /* 0x000fea0003800000 */
[----:B------:R-:W0:Y:S01]  /*0120*/  LDC.64 R4, c[0x0][0x380] ;  /* 0x0000e000ff047b82 */ /* 0x000e220000000a00 */
[----:B------:R-:W1:Y:S01]  /*0130*/  LDCU.64 UR4, c[0x0][0x358] ;  /* 0x00006b00ff0477ac */ /* 0x000e620008000a00 */
[----:B------:R-:W-:-:S04]  /*0140*/  IMAD R9, R2, UR9, RZ ;  /* 0x0000000902097c24 */ /* 0x000fc8000f8e02ff */
[----:B0-----:R-:W-:-:S05]  /*0150*/  IMAD.WIDE R4, R9, 0x4, R4 ;  /* 0x0000000409047825 */ /* 0x001fca00078e0204 */
[----:B-1----:R-:W2:Y:S02]  /*0160*/  LDG.E R0, desc[UR4][R4.64] ;  /* 0x0000000404007981 */ /* 0x002ea4000c1e1900 */
[----:B--2---:R-:W-:-:S13]  /*0170*/  FSETP.GT.AND P0, PT, R0, RZ, PT ;  /* 0x000000ff0000720b */ /* 0x004fda0003f04000 */
[----:B------:R-:W-:Y:S05]  /*0180*/  @!P0 EXIT ;  /* 0x000000000000894d */ /* 0x000fea0003800000 */
[----:B------:R-:W0:Y:S01]  /*0190*/  F2F.F64.F32 R8, R0 ;  /* 0x0000000000087310 */ /* 0x000e220000201800 */
[----:B------:R-:W-:Y:S01]  /*01a0*/  MOV R10, 0x0 ;  /* 0x00000000000a7802 */ /* 0x000fe20000000f00 */
[----:B------:R1:W-:Y:S01]  /*01b0*/  STL.64 [R1], R2 ;  /* 0x0000000201007387 */ /* 0x0003e20000100a00 */
[----:B------:R-:W2:Y:S04]  /*01c0*/  LDCU.64 UR4, c[0x4][0x8] ;  /* 0x01000100ff0477ac */ /* 0x000ea80008000a00 */
[----:B------:R-:W3:Y:S01]  /*01d0*/  LDC.64 R10, c[0x4][R10] ;  /* 0x010000000a0a7b82 */ /* 0x000ee20000000a00 */
[----:B0-----:R1:W-:Y:S01]  /*01e0*/  STL.64 [R1+0x8], R8 ;  /* 0x0000080801007387 */ /* 0x0013e20000100a00 */
[----:B--2---:R-:W-:Y:S01]  /*01f0*/  MOV R4, UR4 ;  /* 0x0000000400047c02 */ /* 0x004fe20008000f00 */
[----:B------:R-:W-:-:S07]  /*0200*/  IMAD.U32 R5, RZ, RZ, UR5 ;  /* 0x00000005ff057e24 */ /* 0x000fce000f8e00ff */
[----:B------:R-:W-:-:S07]  /*0210*/  LEPC R20, `(.L_x_0) ;  /* 0x000000001014794e */ /* 0x000fce0000000000 */
[----:B-1-3--:R-:W-:Y:S05]  /*0220*/  CALL.ABS.NOINC R10 ;  /* 0x000000000a007343 */ /* 0x00afea0003c00000 */
.L_x_0:
[----:B------:R-:W-:Y:S05]  /*0230*/  EXIT ;  /* 0x000000000000794d */ /* 0x000fea0003800000 */
.L_x_1:
[----:B------:R-:W-:-:S00]  /*0240*/  BRA `(.L_x_1) ;  /* 0xfffffffc00fc7947 */ /* 0x000fc0000383ffff */
[----:B------:R-:W-:-:S00]  /*0250*/  NOP ;  /* 0x0000000000007918 */ /* 0x000fc00000000000 */
        /* <DEDUP_REMOVED lines=10> */
.L_x_2:


//--------------------- .nv.global.init           --------------------------
	.section	.nv.global.init,"aw",@progbits
.nv.global.init:
	.type		$str,@object
	.size		$str,(.L_0 - $str)
$str:
        /*0000*/ 	.byte	0x4d, 0x61, 0x78, 0x20, 0x41, 0x72, 0x65, 0x61, 0x20, 0x61, 0x74, 0x20, 0x28, 0x25, 0x64, 0x78
        /*0010*/ 	.byte	0x25, 0x64, 0x29, 0x3a, 0x20, 0x25, 0x66, 0x0a, 0x00
.L_0:


//--------------------- .nv.shared.reserved.0     --------------------------
	.section	.nv.shared.reserved.0,"aw",@nobits
	.weak		__nv_reservedSMEM_offset_0_alias
	.size		__nv_reservedSMEM_offset_0_alias, 0, 64
	.other		__nv_reservedSMEM_offset_0_alias,@"STO_CUDA_RESERVED_SHARED STV_DEFAULT"
__nv_reservedSMEM_offset_0_alias:
	.zero		0
	.zero		64


//--------------------- .nv.constant0._Z13maxAreaKernelPfii --------------------------
	.section	.nv.constant0._Z13maxAreaKernelPfii,"a",@progbits
	.sectionflags	@""
	.align	4
.nv.constant0._Z13maxAreaKernelPfii:
	.zero		912


//--------------------- SYMBOLS --------------------------

	.type		.nv.reservedSmem.offset0,@object
	.size		.nv.reservedSmem.offset0,0x4
	.type		vprintf,@function
